//
// Generated by NVIDIA NVVM Compiler
//
// Compiler Build ID: CL-36424714
// Cuda compilation tools, release 13.0, V13.0.88
// Based on NVVM 20.0.0
//

.version 9.0
.target sm_100
.address_size 64

	// .globl	_Z4add2Pi

.visible .entry _Z4add2Pi(
	.param .u64 .ptr .align 1 _Z4add2Pi_param_0
)
{
	.reg .b32 	%r<3>;
	.reg .b64 	%rd<3>;

	ld.param.u64 	%rd1, [_Z4add2Pi_param_0];
	cvta.to.global.u64 	%rd2, %rd1;
	ld.global.u32 	%r1, [%rd2];
	add.s32 	%r2, %r1, 2;
	st.global.u32 	[%rd2], %r2;
	ret;

}


// ===== COMPILED SASS (sm_100) =====

	.target	sm_100

	.elftype	@"ET_EXEC"


//--------------------- .note.nv.tkinfo           --------------------------
	.section	.note.nv.tkinfo,"",@"SHT_NOTE"
	.sectionflags	@"SHF_NOTE_NV_TKINFO"
	.tkinfo
        /*0018*/ 	.word	0x00000002
        /*0030*/ 	.string	""
        /*0030*/ 	.string	"ptxas"
        /*0030*/ 	.string	"Cuda compilation tools, release 13.0, V13.0.88"
        /*0030*/ 	.string	"Build cuda_13.0.r13.0/compiler.36424714_0"
        /*0030*/ 	.string	"-arch sm_100 -m 64 "



//--------------------- .note.nv.cuinfo           --------------------------
	.section	.note.nv.cuinfo,"",@"SHT_NOTE"
	.sectionflags	@"SHF_NOTE_NV_CUINFO"
        /*0018*/ 	.short	0x0002
        /*001a*/ 	.short	0x0064
        /*001c*/ 	.short	0x0082
	.zero		2


//--------------------- .nv.info                  --------------------------
	.section	.nv.info,"",@"SHT_CUDA_INFO"
	.align	4


	//----- nvinfo : EIATTR_REGCOUNT
	.align		4
        /*0000*/ 	.byte	0x04, 0x2f
        /*0002*/ 	.short	(.L_1 - .L_0)
	.align		4
.L_0:
        /*0004*/ 	.word	index@(_Z4add2Pi)
        /*0008*/ 	.word	0x00000008


	//----- nvinfo : EIATTR_FRAME_SIZE
	.align		4
.L_1:
        /*000c*/ 	.byte	0x04, 0x11
        /*000e*/ 	.short	(.L_3 - .L_2)
	.align		4
.L_2:
        /*0010*/ 	.word	index@(_Z4add2Pi)
        /*0014*/ 	.word	0x00000000


	//----- nvinfo : EIATTR_MIN_STACK_SIZE
	.align		4
.L_3:
        /*0018*/ 	.byte	0x04, 0x12
        /*001a*/ 	.short	(.L_5 - .L_4)
	.align		4
.L_4:
        /*001c*/ 	.word	index@(_Z4add2Pi)
        /*0020*/ 	.word	0x00000000
.L_5:


//--------------------- .nv.compat                --------------------------
	.section	.nv.compat,"",@"SHT_CUDA_COMPAT_INFO"
	.align	4
        /*0000*/ 	.byte	0x02, 0x09, 0x00, 0x00, 0x02, 0x02, 0x01, 0x00, 0x02, 0x05, 0x05, 0x00, 0x03, 0x07, 0x01, 0x01
        /*0010*/ 	.byte	0x02, 0x03, 0x00, 0x00, 0x02, 0x06, 0x01, 0x00, 0x04, 0x0b, 0x08, 0x00, 0x09, 0x00, 0x00, 0x00
        /*0020*/ 	.byte	0x00, 0x00, 0x00, 0x00


//--------------------- .nv.info._Z4add2Pi        --------------------------
	.section	.nv.info._Z4add2Pi,"",@"SHT_CUDA_INFO"
	.sectionflags	@""
	.align	4


	//----- nvinfo : EIATTR_CUDA_API_VERSION
	.align		4
        /*0000*/ 	.byte	0x04, 0x37
        /*0002*/ 	.short	(.L_7 - .L_6)
.L_6:
        /*0004*/ 	.word	0x00000082


	//----- nvinfo : EIATTR_KPARAM_INFO
	.align		4
.L_7:
        /*0008*/ 	.byte	0x04, 0x17
        /*000a*/ 	.short	(.L_9 - .L_8)
.L_8:
        /*000c*/ 	.word	0x00000000
        /*0010*/ 	.short	0x0000
        /*0012*/ 	.short	0x0000
        /*0014*/ 	.byte	0x00, 0xf5, 0x21, 0x00


	//----- nvinfo : EIATTR_SPARSE_MMA_MASK
	.align		4
.L_9:
        /*0018*/ 	.byte	0x03, 0x50
        /*001a*/ 	.short	0x0000


	//----- nvinfo : EIATTR_MAXREG_COUNT
	.align		4
        /*001c*/ 	.byte	0x03, 0x1b
        /*001e*/ 	.short	0x00ff


	//----- nvinfo : EIATTR_MERCURY_ISA_VERSION
	.align		4
        /*0020*/ 	.byte	0x03, 0x5f
        /*0022*/ 	.short	0x0101


	//----- nvinfo : EIATTR_VRC_CTA_INIT_COUNT
	.align		4
        /*0024*/ 	.byte	0x02, 0x4a
	.zero		1
	.zero		1


	//----- nvinfo : EIATTR_EXIT_INSTR_OFFSETS
	.align		4
        /*0028*/ 	.byte	0x04, 0x1c
        /*002a*/ 	.short	(.L_11 - .L_10)


	//   ....[0]....
.L_10:
        /*002c*/ 	.word	0x00000060


	//----- nvinfo : EIATTR_CBANK_PARAM_SIZE
	.align		4
.L_11:
        /*0030*/ 	.byte	0x03, 0x19
        /*0032*/ 	.short	0x0008


	//----- nvinfo : EIATTR_PARAM_CBANK
	.align		4
        /*0034*/ 	.byte	0x04, 0x0a
        /*0036*/ 	.short	(.L_13 - .L_12)
	.align		4
.L_12:
        /*0038*/ 	.word	index@(.nv.constant0._Z4add2Pi)
        /*003c*/ 	.short	0x0380
        /*003e*/ 	.short	0x0008


	//----- nvinfo : EIATTR_SW_WAR
	.align		4
.L_13:
        /*0040*/ 	.byte	0x04, 0x36
        /*0042*/ 	.short	(.L_15 - .L_14)
.L_14:
        /*0044*/ 	.word	0x00000008
.L_15:


//--------------------- .nv.callgraph             --------------------------
	.section	.nv.callgraph,"",@"SHT_CUDA_CALLGRAPH"
	.align	4
	.sectionentsize	8
	.align		4
        /*0000*/ 	.word	0x00000000
	.align		4
        /*0004*/ 	.word	0xffffffff
	.align		4
        /*0008*/ 	.word	0x00000000
	.align		4
        /*000c*/ 	.word	0xfffffffe
	.align		4
        /*0010*/ 	.word	0x00000000
	.align		4
        /*0014*/ 	.word	0xfffffffd
	.align		4
        /*0018*/ 	.word	0x00000000
	.align		4
        /*001c*/ 	.word	0xfffffffc


//--------------------- .text._Z4add2Pi           --------------------------
	.section	.text._Z4add2Pi,"ax",@progbits
	.align	128
        .global         _Z4add2Pi
        .type           _Z4add2Pi,@function
        .size           _Z4add2Pi,(.L_x_1 - _Z4add2Pi)
        .other          _Z4add2Pi,@"STO_CUDA_ENTRY STV_DEFAULT"
_Z4add2Pi:
.text._Z4add2Pi:
[----:B------:R-:W-:Y:S08]  /*0000*/  LDC R1, c[0x0][0x37c] ;  /* 0x0000df00ff017b82 */ /* 0x000ff00000000800 */
[----:B------:R-:W0:Y:S01]  /*0010*/  LDC.64 R2, c[0x0][0x380] ;  /* 0x0000e000ff027b82 */ /* 0x000e220000000a00 */
[----:B------:R-:W0:Y:S02]  /*0020*/  LDCU.64 UR4, c[0x0][0x358] ;  /* 0x00006b00ff0477ac */ /* 0x000e240008000a00 */
[----:B0-----:R-:W2:Y:S02]  /*0030*/  LDG.E R0, desc[UR4][R2.64] ;  /* 0x0000000402007981 */ /* 0x001ea4000c1e1900 */
[----:B--2---:R-:W-:-:S05]  /*0040*/  IADD3 R5, PT, PT, R0, 0x2, RZ ;  /* 0x0000000200057810 */ /* 0x004fca0007ffe0ff */
[----:B------:R-:W-:Y:S01]  /*0050*/  STG.E desc[UR4][R2.64], R5 ;  /* 0x0000000502007986 */ /* 0x000fe2000c101904 */
[----:B------:R-:W-:Y:S05]  /*0060*/  EXIT ;  /* 0x000000000000794d */ /* 0x000fea0003800000 */
.L_x_0:
[----:B------:R-:W-:-:S00]  /*0070*/  BRA `(.L_x_0) ;  /* 0xfffffffc00fc7947 */ /* 0x000fc0000383ffff */
[----:B------:R-:W-:-:S00]  /*0080*/  NOP ;  /* 0x0000000000007918 */ /* 0x000fc00000000000 */
[----:B------:R-:W-:-:S00]  /*0090*/  NOP ;  /* 0x0000000000007918 */ /* 0x000fc00000000000 */
[----:B------:R-:W-:-:S00]  /*00a0*/  NOP ;  /* 0x0000000000007918 */ /* 0x000fc00000000000 */
[----:B------:R-:W-:-:S00]  /*00b0*/  NOP ;  /* 0x0000000000007918 */ /* 0x000fc00000000000 */
[----:B------:R-:W-:-:S00]  /*00c0*/  NOP ;  /* 0x0000000000007918 */ /* 0x000fc00000000000 */
[----:B------:R-:W-:-:S00]  /*00d0*/  NOP ;  /* 0x0000000000007918 */ /* 0x000fc00000000000 */
[----:B------:R-:W-:-:S00]  /*00e0*/  NOP ;  /* 0x0000000000007918 */ /* 0x000fc00000000000 */
[----:B------:R-:W-:-:S00]  /*00f0*/  NOP ;  /* 0x0000000000007918 */ /* 0x000fc00000000000 */
.L_x_1:


//--------------------- .nv.shared.reserved.0     --------------------------
	.section	.nv.shared.reserved.0,"aw",@nobits
	.weak		__nv_reservedSMEM_offset_0_alias
	.size		__nv_reservedSMEM_offset_0_alias, 0, 64
	.other		__nv_reservedSMEM_offset_0_alias,@"STO_CUDA_RESERVED_SHARED STV_DEFAULT"
__nv_reservedSMEM_offset_0_alias:
	.zero		0
	.zero		64


//--------------------- .nv.constant0._Z4add2Pi   --------------------------
	.section	.nv.constant0._Z4add2Pi,"a",@progbits
	.sectionflags	@""
	.align	4
.nv.constant0._Z4add2Pi:
	.zero		904


//--------------------- SYMBOLS --------------------------

	.type		.nv.reservedSmem.offset0,@object
	.size		.nv.reservedSmem.offset0,0x4
